//
// Generated by NVIDIA NVVM Compiler
//
// Compiler Build ID: CL-36424714
// Cuda compilation tools, release 13.0, V13.0.88
// Based on NVVM 20.0.0
//

.version 9.0
.target sm_100
.address_size 64

	// .globl	my_kernel_kernel0
// _ZZ17my_kernel_kernel0E18PaddedInput_shared has been demoted
// _ZZ17my_kernel_kernel0E18placeholder_shared has been demoted

.visible .entry my_kernel_kernel0(
	.param .u64 .ptr .align 1 my_kernel_kernel0_param_0,
	.param .u64 .ptr .align 1 my_kernel_kernel0_param_1,
	.param .u64 .ptr .align 1 my_kernel_kernel0_param_2,
	.param .u64 .ptr .align 1 my_kernel_kernel0_param_3
)
{
	.reg .pred 	%p<4>;
	.reg .b32 	%r<110>;
	.reg .b32 	%f<190>;
	.reg .b64 	%rd<32>;
	// demoted variable
	.shared .align 4 .b8 _ZZ17my_kernel_kernel0E18PaddedInput_shared[2048];
	// demoted variable
	.shared .align 4 .b8 _ZZ17my_kernel_kernel0E18placeholder_shared[1024];
	ld.param.u64 	%rd5, [my_kernel_kernel0_param_0];
	ld.param.u64 	%rd6, [my_kernel_kernel0_param_1];
	ld.param.u64 	%rd4, [my_kernel_kernel0_param_3];
	cvta.to.global.u64 	%rd1, %rd5;
	cvta.to.global.u64 	%rd2, %rd6;
	mov.u32 	%r1, %tid.x;
	mov.u32 	%r2, %ctaid.x;
	shl.b32 	%r17, %r1, 6;
	and.b32  	%r3, %r17, 65408;
	shl.b32 	%r18, %r1, 2;
	and.b32  	%r4, %r18, 4;
	and.b32  	%r5, %r1, 31;
	mov.b32 	%r107, 0;
	mov.f32 	%f158, 0f00000000;
	mov.f32 	%f159, %f158;
	mov.f32 	%f160, %f158;
	mov.f32 	%f161, %f158;
	mov.f32 	%f162, %f158;
	mov.f32 	%f163, %f158;
	mov.f32 	%f164, %f158;
	mov.f32 	%f165, %f158;
	mov.f32 	%f166, %f158;
	mov.f32 	%f167, %f158;
	mov.f32 	%f168, %f158;
	mov.f32 	%f169, %f158;
	mov.f32 	%f170, %f158;
	mov.f32 	%f171, %f158;
	mov.f32 	%f172, %f158;
	mov.f32 	%f173, %f158;
$L__BB0_1:
	bar.sync 	0;
	shl.b32 	%r20, %r107, 5;
	shr.u32 	%r21, %r2, 4;
	mad.lo.s32 	%r22, %r21, 2304, %r20;
	or.b32  	%r7, %r22, %r5;
	add.s32 	%r23, %r1, 8;
	and.b32  	%r24, %r23, 31;
	or.b32  	%r8, %r22, %r24;
	xor.b32  	%r25, %r5, 16;
	or.b32  	%r9, %r22, %r25;
	add.s32 	%r26, %r1, 24;
	and.b32  	%r27, %r26, 31;
	or.b32  	%r10, %r22, %r27;
	mov.b32 	%r108, 0;
$L__BB0_2:
	shl.b32 	%r28, %r108, 3;
	add.s32 	%r29, %r28, %r1;
	shr.u32 	%r30, %r29, 7;
	shr.u32 	%r31, %r29, 5;
	and.b32  	%r32, %r31, 3;
	mad.lo.s32 	%r33, %r30, 147456, %r7;
	mad.lo.s32 	%r34, %r32, 576, %r33;
	mul.wide.u32 	%rd7, %r34, 4;
	add.s64 	%rd8, %rd1, %rd7;
	ld.global.nc.f32 	%f50, [%rd8];
	shl.b32 	%r35, %r29, 2;
	mov.u32 	%r36, _ZZ17my_kernel_kernel0E18PaddedInput_shared;
	add.s32 	%r37, %r36, %r35;
	st.shared.f32 	[%r37], %f50;
	add.s32 	%r38, %r29, 8;
	shr.u32 	%r39, %r38, 7;
	shr.u32 	%r40, %r38, 5;
	and.b32  	%r41, %r40, 3;
	mad.lo.s32 	%r42, %r39, 147456, %r8;
	mad.lo.s32 	%r43, %r41, 576, %r42;
	mul.wide.u32 	%rd9, %r43, 4;
	add.s64 	%rd10, %rd1, %rd9;
	ld.global.nc.f32 	%f51, [%rd10];
	st.shared.f32 	[%r37+32], %f51;
	add.s32 	%r44, %r29, 16;
	shr.u32 	%r45, %r44, 7;
	shr.u32 	%r46, %r44, 5;
	and.b32  	%r47, %r46, 3;
	mad.lo.s32 	%r48, %r45, 147456, %r9;
	mad.lo.s32 	%r49, %r47, 576, %r48;
	mul.wide.u32 	%rd11, %r49, 4;
	add.s64 	%rd12, %rd1, %rd11;
	ld.global.nc.f32 	%f52, [%rd12];
	st.shared.f32 	[%r37+64], %f52;
	add.s32 	%r50, %r29, 24;
	shr.u32 	%r51, %r50, 7;
	shr.u32 	%r52, %r50, 5;
	and.b32  	%r53, %r52, 3;
	mad.lo.s32 	%r54, %r51, 147456, %r10;
	mad.lo.s32 	%r55, %r53, 576, %r54;
	mul.wide.u32 	%rd13, %r55, 4;
	add.s64 	%rd14, %rd1, %rd13;
	ld.global.nc.f32 	%f53, [%rd14];
	st.shared.f32 	[%r37+96], %f53;
	add.s32 	%r56, %r29, 32;
	shr.u32 	%r57, %r56, 7;
	shr.u32 	%r58, %r56, 5;
	and.b32  	%r59, %r58, 3;
	mad.lo.s32 	%r60, %r57, 147456, %r7;
	mad.lo.s32 	%r61, %r59, 576, %r60;
	mul.wide.u32 	%rd15, %r61, 4;
	add.s64 	%rd16, %rd1, %rd15;
	ld.global.nc.f32 	%f54, [%rd16];
	st.shared.f32 	[%r37+128], %f54;
	add.s32 	%r62, %r29, 40;
	shr.u32 	%r63, %r62, 7;
	shr.u32 	%r64, %r62, 5;
	and.b32  	%r65, %r64, 3;
	mad.lo.s32 	%r66, %r63, 147456, %r8;
	mad.lo.s32 	%r67, %r65, 576, %r66;
	mul.wide.u32 	%rd17, %r67, 4;
	add.s64 	%rd18, %rd1, %rd17;
	ld.global.nc.f32 	%f55, [%rd18];
	st.shared.f32 	[%r37+160], %f55;
	add.s32 	%r68, %r29, 48;
	shr.u32 	%r69, %r68, 7;
	shr.u32 	%r70, %r68, 5;
	and.b32  	%r71, %r70, 3;
	mad.lo.s32 	%r72, %r69, 147456, %r9;
	mad.lo.s32 	%r73, %r71, 576, %r72;
	mul.wide.u32 	%rd19, %r73, 4;
	add.s64 	%rd20, %rd1, %rd19;
	ld.global.nc.f32 	%f56, [%rd20];
	st.shared.f32 	[%r37+192], %f56;
	add.s32 	%r74, %r29, 56;
	shr.u32 	%r75, %r74, 7;
	shr.u32 	%r76, %r74, 5;
	and.b32  	%r77, %r76, 3;
	mad.lo.s32 	%r78, %r75, 147456, %r10;
	mad.lo.s32 	%r79, %r77, 576, %r78;
	mul.wide.u32 	%rd21, %r79, 4;
	add.s64 	%rd22, %rd1, %rd21;
	ld.global.nc.f32 	%f57, [%rd22];
	st.shared.f32 	[%r37+224], %f57;
	add.s32 	%r108, %r108, 8;
	setp.ne.s32 	%p1, %r108, 64;
	@%p1 bra 	$L__BB0_2;
	shl.b32 	%r81, %r107, 12;
	shl.b32 	%r82, %r2, 3;
	and.b32  	%r83, %r82, 120;
	add.s32 	%r84, %r83, %r1;
	or.b32  	%r85, %r84, %r81;
	mul.wide.u32 	%rd23, %r85, 4;
	add.s64 	%rd24, %rd2, %rd23;
	ld.global.nc.f32 	%f58, [%rd24];
	shl.b32 	%r86, %r1, 2;
	mov.u32 	%r87, _ZZ17my_kernel_kernel0E18placeholder_shared;
	add.s32 	%r88, %r87, %r86;
	st.shared.f32 	[%r88], %f58;
	ld.global.nc.f32 	%f59, [%rd24+512];
	st.shared.f32 	[%r88+32], %f59;
	ld.global.nc.f32 	%f60, [%rd24+1024];
	st.shared.f32 	[%r88+64], %f60;
	ld.global.nc.f32 	%f61, [%rd24+1536];
	st.shared.f32 	[%r88+96], %f61;
	ld.global.nc.f32 	%f62, [%rd24+2048];
	st.shared.f32 	[%r88+128], %f62;
	ld.global.nc.f32 	%f63, [%rd24+2560];
	st.shared.f32 	[%r88+160], %f63;
	ld.global.nc.f32 	%f64, [%rd24+3072];
	st.shared.f32 	[%r88+192], %f64;
	ld.global.nc.f32 	%f65, [%rd24+3584];
	st.shared.f32 	[%r88+224], %f65;
	ld.global.nc.f32 	%f66, [%rd24+4096];
	st.shared.f32 	[%r88+256], %f66;
	ld.global.nc.f32 	%f67, [%rd24+4608];
	st.shared.f32 	[%r88+288], %f67;
	ld.global.nc.f32 	%f68, [%rd24+5120];
	st.shared.f32 	[%r88+320], %f68;
	ld.global.nc.f32 	%f69, [%rd24+5632];
	st.shared.f32 	[%r88+352], %f69;
	ld.global.nc.f32 	%f70, [%rd24+6144];
	st.shared.f32 	[%r88+384], %f70;
	ld.global.nc.f32 	%f71, [%rd24+6656];
	st.shared.f32 	[%r88+416], %f71;
	ld.global.nc.f32 	%f72, [%rd24+7168];
	st.shared.f32 	[%r88+448], %f72;
	ld.global.nc.f32 	%f73, [%rd24+7680];
	st.shared.f32 	[%r88+480], %f73;
	ld.global.nc.f32 	%f74, [%rd24+8192];
	st.shared.f32 	[%r88+512], %f74;
	ld.global.nc.f32 	%f75, [%rd24+8704];
	st.shared.f32 	[%r88+544], %f75;
	ld.global.nc.f32 	%f76, [%rd24+9216];
	st.shared.f32 	[%r88+576], %f76;
	ld.global.nc.f32 	%f77, [%rd24+9728];
	st.shared.f32 	[%r88+608], %f77;
	ld.global.nc.f32 	%f78, [%rd24+10240];
	st.shared.f32 	[%r88+640], %f78;
	ld.global.nc.f32 	%f79, [%rd24+10752];
	st.shared.f32 	[%r88+672], %f79;
	ld.global.nc.f32 	%f80, [%rd24+11264];
	st.shared.f32 	[%r88+704], %f80;
	ld.global.nc.f32 	%f81, [%rd24+11776];
	st.shared.f32 	[%r88+736], %f81;
	ld.global.nc.f32 	%f82, [%rd24+12288];
	st.shared.f32 	[%r88+768], %f82;
	ld.global.nc.f32 	%f83, [%rd24+12800];
	st.shared.f32 	[%r88+800], %f83;
	ld.global.nc.f32 	%f84, [%rd24+13312];
	st.shared.f32 	[%r88+832], %f84;
	ld.global.nc.f32 	%f85, [%rd24+13824];
	st.shared.f32 	[%r88+864], %f85;
	ld.global.nc.f32 	%f86, [%rd24+14336];
	st.shared.f32 	[%r88+896], %f86;
	ld.global.nc.f32 	%f87, [%rd24+14848];
	st.shared.f32 	[%r88+928], %f87;
	ld.global.nc.f32 	%f88, [%rd24+15360];
	st.shared.f32 	[%r88+960], %f88;
	ld.global.nc.f32 	%f89, [%rd24+15872];
	st.shared.f32 	[%r88+992], %f89;
	bar.sync 	0;
	mov.b32 	%r109, 0;
$L__BB0_4:
	add.s32 	%r89, %r109, %r3;
	shl.b32 	%r90, %r89, 2;
	mov.u32 	%r91, _ZZ17my_kernel_kernel0E18PaddedInput_shared;
	add.s32 	%r92, %r91, %r90;
	ld.shared.f32 	%f90, [%r92+384];
	ld.shared.f32 	%f91, [%r92+256];
	ld.shared.f32 	%f92, [%r92+128];
	ld.shared.f32 	%f93, [%r92];
	shl.b32 	%r93, %r4, 2;
	shl.b32 	%r94, %r109, 5;
	or.b32  	%r95, %r94, %r93;
	mov.u32 	%r96, _ZZ17my_kernel_kernel0E18placeholder_shared;
	add.s32 	%r97, %r96, %r95;
	ld.shared.f32 	%f94, [%r97];
	fma.rn.f32 	%f95, %f93, %f94, %f173;
	fma.rn.f32 	%f96, %f92, %f94, %f169;
	fma.rn.f32 	%f97, %f91, %f94, %f165;
	fma.rn.f32 	%f98, %f90, %f94, %f161;
	ld.shared.f32 	%f99, [%r97+4];
	fma.rn.f32 	%f100, %f93, %f99, %f172;
	fma.rn.f32 	%f101, %f92, %f99, %f168;
	fma.rn.f32 	%f102, %f91, %f99, %f164;
	fma.rn.f32 	%f103, %f90, %f99, %f160;
	ld.shared.f32 	%f104, [%r97+8];
	fma.rn.f32 	%f105, %f93, %f104, %f171;
	fma.rn.f32 	%f106, %f92, %f104, %f167;
	fma.rn.f32 	%f107, %f91, %f104, %f163;
	fma.rn.f32 	%f108, %f90, %f104, %f159;
	ld.shared.f32 	%f109, [%r97+12];
	fma.rn.f32 	%f110, %f93, %f109, %f170;
	fma.rn.f32 	%f111, %f92, %f109, %f166;
	fma.rn.f32 	%f112, %f91, %f109, %f162;
	fma.rn.f32 	%f113, %f90, %f109, %f158;
	ld.shared.f32 	%f114, [%r92+388];
	ld.shared.f32 	%f115, [%r92+260];
	ld.shared.f32 	%f116, [%r92+132];
	ld.shared.f32 	%f117, [%r92+4];
	ld.shared.f32 	%f118, [%r97+32];
	fma.rn.f32 	%f173, %f117, %f118, %f95;
	fma.rn.f32 	%f169, %f116, %f118, %f96;
	fma.rn.f32 	%f165, %f115, %f118, %f97;
	fma.rn.f32 	%f161, %f114, %f118, %f98;
	ld.shared.f32 	%f119, [%r97+36];
	fma.rn.f32 	%f172, %f117, %f119, %f100;
	fma.rn.f32 	%f168, %f116, %f119, %f101;
	fma.rn.f32 	%f164, %f115, %f119, %f102;
	fma.rn.f32 	%f160, %f114, %f119, %f103;
	ld.shared.f32 	%f120, [%r97+40];
	fma.rn.f32 	%f171, %f117, %f120, %f105;
	fma.rn.f32 	%f167, %f116, %f120, %f106;
	fma.rn.f32 	%f163, %f115, %f120, %f107;
	fma.rn.f32 	%f159, %f114, %f120, %f108;
	ld.shared.f32 	%f121, [%r97+44];
	fma.rn.f32 	%f170, %f117, %f121, %f110;
	fma.rn.f32 	%f166, %f116, %f121, %f111;
	fma.rn.f32 	%f162, %f115, %f121, %f112;
	fma.rn.f32 	%f158, %f114, %f121, %f113;
	add.s32 	%r109, %r109, 2;
	setp.ne.s32 	%p2, %r109, 32;
	@%p2 bra 	$L__BB0_4;
	add.s32 	%r107, %r107, 1;
	setp.ne.s32 	%p3, %r107, 18;
	@%p3 bra 	$L__BB0_1;
	ld.param.u64 	%rd31, [my_kernel_kernel0_param_2];
	shl.b32 	%r98, %r2, 3;
	and.b32  	%r99, %r98, 120;
	or.b32  	%r100, %r99, %r4;
	shl.b32 	%r101, %r1, 14;
	and.b32  	%r102, %r101, 16744448;
	shl.b32 	%r103, %r2, 5;
	and.b32  	%r104, %r103, 2147483136;
	add.s32 	%r105, %r102, %r104;
	or.b32  	%r106, %r100, %r105;
	cvta.to.global.u64 	%rd25, %rd4;
	cvta.to.global.u64 	%rd26, %rd31;
	mul.wide.u32 	%rd27, %r100, 4;
	add.s64 	%rd28, %rd25, %rd27;
	ld.global.nc.f32 	%f122, [%rd28];
	add.f32 	%f123, %f173, %f122;
	max.f32 	%f124, %f123, 0f00000000;
	mul.wide.u32 	%rd29, %r106, 4;
	add.s64 	%rd30, %rd26, %rd29;
	st.global.f32 	[%rd30], %f124;
	add.f32 	%f125, %f169, %f122;
	max.f32 	%f126, %f125, 0f00000000;
	st.global.f32 	[%rd30+512], %f126;
	add.f32 	%f127, %f165, %f122;
	max.f32 	%f128, %f127, 0f00000000;
	st.global.f32 	[%rd30+1024], %f128;
	add.f32 	%f129, %f161, %f122;
	max.f32 	%f130, %f129, 0f00000000;
	st.global.f32 	[%rd30+1536], %f130;
	ld.global.nc.f32 	%f131, [%rd28+4];
	add.f32 	%f132, %f172, %f131;
	max.f32 	%f133, %f132, 0f00000000;
	st.global.f32 	[%rd30+4], %f133;
	add.f32 	%f134, %f168, %f131;
	max.f32 	%f135, %f134, 0f00000000;
	st.global.f32 	[%rd30+516], %f135;
	add.f32 	%f136, %f164, %f131;
	max.f32 	%f137, %f136, 0f00000000;
	st.global.f32 	[%rd30+1028], %f137;
	add.f32 	%f138, %f160, %f131;
	max.f32 	%f139, %f138, 0f00000000;
	st.global.f32 	[%rd30+1540], %f139;
	ld.global.nc.f32 	%f140, [%rd28+8];
	add.f32 	%f141, %f171, %f140;
	max.f32 	%f142, %f141, 0f00000000;
	st.global.f32 	[%rd30+8], %f142;
	add.f32 	%f143, %f167, %f140;
	max.f32 	%f144, %f143, 0f00000000;
	st.global.f32 	[%rd30+520], %f144;
	add.f32 	%f145, %f163, %f140;
	max.f32 	%f146, %f145, 0f00000000;
	st.global.f32 	[%rd30+1032], %f146;
	add.f32 	%f147, %f159, %f140;
	max.f32 	%f148, %f147, 0f00000000;
	st.global.f32 	[%rd30+1544], %f148;
	ld.global.nc.f32 	%f149, [%rd28+12];
	add.f32 	%f150, %f170, %f149;
	max.f32 	%f151, %f150, 0f00000000;
	st.global.f32 	[%rd30+12], %f151;
	add.f32 	%f152, %f166, %f149;
	max.f32 	%f153, %f152, 0f00000000;
	st.global.f32 	[%rd30+524], %f153;
	add.f32 	%f154, %f162, %f149;
	max.f32 	%f155, %f154, 0f00000000;
	st.global.f32 	[%rd30+1036], %f155;
	add.f32 	%f156, %f158, %f149;
	max.f32 	%f157, %f156, 0f00000000;
	st.global.f32 	[%rd30+1548], %f157;
	ret;

}


// ===== COMPILED SASS (sm_100) =====

	.target	sm_100

	.elftype	@"ET_EXEC"


//--------------------- .note.nv.tkinfo           --------------------------
	.section	.note.nv.tkinfo,"",@"SHT_NOTE"
	.sectionflags	@"SHF_NOTE_NV_TKINFO"
	.tkinfo
        /*0018*/ 	.word	0x00000002
        /*0030*/ 	.string	""
        /*0030*/ 	.string	"ptxas"
        /*0030*/ 	.string	"Cuda compilation tools, release 13.0, V13.0.88"
        /*0030*/ 	.string	"Build cuda_13.0.r13.0/compiler.36424714_0"
        /*0030*/ 	.string	"-arch sm_100 -m 64 "



//--------------------- .note.nv.cuinfo           --------------------------
	.section	.note.nv.cuinfo,"",@"SHT_NOTE"
	.sectionflags	@"SHF_NOTE_NV_CUINFO"
        /*0018*/ 	.short	0x0002
        /*001a*/ 	.short	0x0064
        /*001c*/ 	.short	0x0082
	.zero		2


//--------------------- .nv.info                  --------------------------
	.section	.nv.info,"",@"SHT_CUDA_INFO"
	.align	4


	//----- nvinfo : EIATTR_REGCOUNT
	.align		4
        /*0000*/ 	.byte	0x04, 0x2f
        /*0002*/ 	.short	(.L_1 - .L_0)
	.align		4
.L_0:
        /*0004*/ 	.word	index@(my_kernel_kernel0)
        /*0008*/ 	.word	0x00000028


	//----- nvinfo : EIATTR_FRAME_SIZE
	.align		4
.L_1:
        /*000c*/ 	.byte	0x04, 0x11
        /*000e*/ 	.short	(.L_3 - .L_2)
	.align		4
.L_2:
        /*0010*/ 	.word	index@(my_kernel_kernel0)
        /*0014*/ 	.word	0x00000000


	//----- nvinfo : EIATTR_MIN_STACK_SIZE
	.align		4
.L_3:
        /*0018*/ 	.byte	0x04, 0x12
        /*001a*/ 	.short	(.L_5 - .L_4)
	.align		4
.L_4:
        /*001c*/ 	.word	index@(my_kernel_kernel0)
        /*0020*/ 	.word	0x00000000
.L_5:


//--------------------- .nv.compat                --------------------------
	.section	.nv.compat,"",@"SHT_CUDA_COMPAT_INFO"
	.align	4
        /*0000*/ 	.byte	0x02, 0x09, 0x00, 0x00, 0x02, 0x02, 0x01, 0x00, 0x02, 0x05, 0x05, 0x00, 0x03, 0x07, 0x01, 0x01
        /*0010*/ 	.byte	0x02, 0x03, 0x00, 0x00, 0x02, 0x06, 0x01, 0x00, 0x04, 0x0b, 0x08, 0x00, 0x09, 0x00, 0x00, 0x00
        /*0020*/ 	.byte	0x00, 0x00, 0x00, 0x00


//--------------------- .nv.info.my_kernel_kernel0 --------------------------
	.section	.nv.info.my_kernel_kernel0,"",@"SHT_CUDA_INFO"
	.sectionflags	@""
	.align	4


	//----- nvinfo : EIATTR_CUDA_API_VERSION
	.align		4
        /*0000*/ 	.byte	0x04, 0x37
        /*0002*/ 	.short	(.L_7 - .L_6)
.L_6:
        /*0004*/ 	.word	0x00000082


	//----- nvinfo : EIATTR_KPARAM_INFO
	.align		4
.L_7:
        /*0008*/ 	.byte	0x04, 0x17
        /*000a*/ 	.short	(.L_9 - .L_8)
.L_8:
        /*000c*/ 	.word	0x00000000
        /*0010*/ 	.short	0x0003
        /*0012*/ 	.short	0x0018
        /*0014*/ 	.byte	0x00, 0xf5, 0x21, 0x00


	//----- nvinfo : EIATTR_KPARAM_INFO
	.align		4
.L_9:
        /*0018*/ 	.byte	0x04, 0x17
        /*001a*/ 	.short	(.L_11 - .L_10)
.L_10:
        /*001c*/ 	.word	0x00000000
        /*0020*/ 	.short	0x0002
        /*0022*/ 	.short	0x0010
        /*0024*/ 	.byte	0x00, 0xf5, 0x21, 0x00


	//----- nvinfo : EIATTR_KPARAM_INFO
	.align		4
.L_11:
        /*0028*/ 	.byte	0x04, 0x17
        /*002a*/ 	.short	(.L_13 - .L_12)
.L_12:
        /*002c*/ 	.word	0x00000000
        /*0030*/ 	.short	0x0001
        /*0032*/ 	.short	0x0008
        /*0034*/ 	.byte	0x00, 0xf5, 0x21, 0x00


	//----- nvinfo : EIATTR_KPARAM_INFO
	.align		4
.L_13:
        /*0038*/ 	.byte	0x04, 0x17
        /*003a*/ 	.short	(.L_15 - .L_14)
.L_14:
        /*003c*/ 	.word	0x00000000
        /*0040*/ 	.short	0x0000
        /*0042*/ 	.short	0x0000
        /*0044*/ 	.byte	0x00, 0xf5, 0x21, 0x00


	//----- nvinfo : EIATTR_SPARSE_MMA_MASK
	.align		4
.L_15:
        /*0048*/ 	.byte	0x03, 0x50
        /*004a*/ 	.short	0x0000


	//----- nvinfo : EIATTR_MAXREG_COUNT
	.align		4
        /*004c*/ 	.byte	0x03, 0x1b
        /*004e*/ 	.short	0x00ff


	//----- nvinfo : EIATTR_NUM_BARRIERS
	.align		4
        /*0050*/ 	.byte	0x02, 0x4c
        /*0052*/ 	.byte	0x01
	.zero		1


	//----- nvinfo : EIATTR_MERCURY_ISA_VERSION
	.align		4
        /*0054*/ 	.byte	0x03, 0x5f
        /*0056*/ 	.short	0x0101


	//----- nvinfo : EIATTR_VRC_CTA_INIT_COUNT
	.align		4
        /*0058*/ 	.byte	0x02, 0x4a
	.zero		1
	.zero		1


	//----- nvinfo : EIATTR_EXIT_INSTR_OFFSETS
	.align		4
        /*005c*/ 	.byte	0x04, 0x1c
        /*005e*/ 	.short	(.L_17 - .L_16)


	//   ....[0]....
.L_16:
        /*0060*/ 	.word	0x00001300


	//----- nvinfo : EIATTR_CBANK_PARAM_SIZE
	.align		4
.L_17:
        /*0064*/ 	.byte	0x03, 0x19
        /*0066*/ 	.short	0x0020


	//----- nvinfo : EIATTR_PARAM_CBANK
	.align		4
        /*0068*/ 	.byte	0x04, 0x0a
        /*006a*/ 	.short	(.L_19 - .L_18)
	.align		4
.L_18:
        /*006c*/ 	.word	index@(.nv.constant0.my_kernel_kernel0)
        /*0070*/ 	.short	0x0380
        /*0072*/ 	.short	0x0020


	//----- nvinfo : EIATTR_SW_WAR
	.align		4
.L_19:
        /*0074*/ 	.byte	0x04, 0x36
        /*0076*/ 	.short	(.L_21 - .L_20)
.L_20:
        /*0078*/ 	.word	0x00000008
.L_21:


//--------------------- .nv.callgraph             --------------------------
	.section	.nv.callgraph,"",@"SHT_CUDA_CALLGRAPH"
	.align	4
	.sectionentsize	8
	.align		4
        /*0000*/ 	.word	0x00000000
	.align		4
        /*0004*/ 	.word	0xffffffff
	.align		4
        /*0008*/ 	.word	0x00000000
	.align		4
        /*000c*/ 	.word	0xfffffffe
	.align		4
        /*0010*/ 	.word	0x00000000
	.align		4
        /*0014*/ 	.word	0xfffffffd
	.align		4
        /*0018*/ 	.word	0x00000000
	.align		4
        /*001c*/ 	.word	0xfffffffc


//--------------------- .text.my_kernel_kernel0   --------------------------
	.section	.text.my_kernel_kernel0,"ax",@progbits
	.align	128
        .global         my_kernel_kernel0
        .type           my_kernel_kernel0,@function
        .size           my_kernel_kernel0,(.L_x_4 - my_kernel_kernel0)
        .other          my_kernel_kernel0,@"STO_CUDA_ENTRY STV_DEFAULT"
my_kernel_kernel0:
.text.my_kernel_kernel0:
[----:B------:R-:W-:Y:S01]  /*0000*/  LDC R1, c[0x0][0x37c] ;  /* 0x0000df00ff017b82 */ /* 0x000fe20000000800 */
[----:B------:R-:W0:Y:S01]  /*0010*/  S2R R0, SR_CTAID.X ;  /* 0x0000000000007919 */ /* 0x000e220000002500 */
[----:B------:R-:W-:Y:S01]  /*0020*/  HFMA2 R2, -RZ, RZ, 0, 0 ;  /* 0x00000000ff027431 */ /* 0x000fe200000001ff */
[----:B------:R-:W-:Y:S01]  /*0030*/  CS2R R16, SRZ ;  /* 0x0000000000107805 */ /* 0x000fe2000001ff00 */
[----:B------:R-:W-:Y:S02]  /*0040*/  HFMA2 R33, -RZ, RZ, 0, 0 ;  /* 0x00000000ff217431 */ /* 0x000fe400000001ff */
[----:B------:R-:W-:Y:S01]  /*0050*/  IMAD.MOV.U32 R7, RZ, RZ, RZ ;  /* 0x000000ffff077224 */ /* 0x000fe200078e00ff */
[----:B------:R-:W-:Y:S02]  /*0060*/  CS2R R18, SRZ ;  /* 0x0000000000127805 */ /* 0x000fe4000001ff00 */
[----:B------:R-:W-:Y:S02]  /*0070*/  MOV R28, RZ ;  /* 0x000000ff001c7202 */ /* 0x000fe40000000f00 */
[----:B------:R-:W-:Y:S01]  /*0080*/  CS2R R30, SRZ ;  /* 0x00000000001e7805 */ /* 0x000fe2000001ff00 */
[----:B------:R-:W-:Y:S01]  /*0090*/  IMAD.MOV.U32 R14, RZ, RZ, RZ ;  /* 0x000000ffff0e7224 */ /* 0x000fe200078e00ff */
[----:B------:R-:W-:Y:S01]  /*00a0*/  CS2R R12, SRZ ;  /* 0x00000000000c7805 */ /* 0x000fe2000001ff00 */
[----:B------:R-:W-:Y:S01]  /*00b0*/  IMAD.MOV.U32 R26, RZ, RZ, RZ ;  /* 0x000000ffff1a7224 */ /* 0x000fe200078e00ff */
[----:B------:R-:W-:-:S02]  /*00c0*/  MOV R35, RZ ;  /* 0x000000ff00237202 */ /* 0x000fc40000000f00 */
[----:B------:R-:W-:Y:S01]  /*00d0*/  CS2R R4, SRZ ;  /* 0x0000000000047805 */ /* 0x000fe2000001ff00 */
[----:B------:R-:W1:Y:S01]  /*00e0*/  LDCU.64 UR8, c[0x0][0x358] ;  /* 0x00006b00ff0877ac */ /* 0x000e620008000a00 */
[----:B------:R-:W-:-:S05]  /*00f0*/  NOP ;  /* 0x0000000000007918 */ /* 0x000fca0000000000 */
.L_x_2:
[----:B------:R-:W2:Y:S01]  /*0100*/  S2R R29, SR_TID.X ;  /* 0x00000000001d7919 */ /* 0x000ea20000002100 */
[----:B------:R-:W3:Y:S01]  /*0110*/  S2UR UR5, SR_CgaCtaId ;  /* 0x00000000000579c3 */ /* 0x000ee20000008800 */
[----:B0-----:R-:W-:Y:S01]  /*0120*/  SHF.R.U32.HI R3, RZ, 0x4, R0 ;  /* 0x00000004ff037819 */ /* 0x001fe20000011600 */
[----:B------:R-:W-:-:S06]  /*0130*/  UMOV UR4, 0x400 ;  /* 0x0000040000047882 */ /* 0x000fcc0000000000 */
[----:B------:R-:W-:Y:S01]  /*0140*/  BAR.SYNC.DEFER_BLOCKING 0x0 ;  /* 0x0000000000007b1d */ /* 0x000fe20000010000 */
[----:B------:R-:W-:Y:S01]  /*0150*/  MOV R32, RZ ;  /* 0x000000ff00207202 */ /* 0x000fe20000000f00 */
[----:B------:R-:W-:-:S05]  /*0160*/  IMAD R8, R3, 0x48, R2 ;  /* 0x0000004803087824 */ /* 0x000fca00078e0202 */
[----:B------:R-:W-:Y:S01]  /*0170*/  SHF.L.U32 R8, R8, 0x5, RZ ;  /* 0x0000000508087819 */ /* 0x000fe200000006ff */
[----:B---3--:R-:W-:Y:S01]  /*0180*/  ULEA UR6, UR5, UR4, 0x18 ;  /* 0x0000000405067291 */ /* 0x008fe2000f8ec0ff */
[C---:B--2---:R-:W-:Y:S01]  /*0190*/  VIADD R3, R29.reuse, 0x8 ;  /* 0x000000081d037836 */ /* 0x044fe20000000000 */
[C---:B------:R-:W-:Y:S01]  /*01a0*/  LOP3.LUT R15, R29.reuse, 0x1f, RZ, 0xc0, !PT ;  /* 0x0000001f1d0f7812 */ /* 0x040fe200078ec0ff */
[----:B------:R-:W-:-:S03]  /*01b0*/  VIADD R9, R29, 0x18 ;  /* 0x000000181d097836 */ /* 0x000fc60000000000 */
[C---:B------:R-:W-:Y:S02]  /*01c0*/  LOP3.LUT R6, R8.reuse, 0x1f, R3, 0xf8, !PT ;  /* 0x0000001f08067812 */ /* 0x040fe400078ef803 */
[C---:B------:R-:W-:Y:S02]  /*01d0*/  LOP3.LUT R15, R8.reuse, 0x10, R15, 0xf6, !PT ;  /* 0x00000010080f7812 */ /* 0x040fe400078ef60f */
[C---:B------:R-:W-:Y:S02]  /*01e0*/  LOP3.LUT R24, R8.reuse, 0x1f, R9, 0xf8, !PT ;  /* 0x0000001f08187812 */ /* 0x040fe400078ef809 */
[----:B------:R-:W-:-:S07]  /*01f0*/  LOP3.LUT R3, R8, 0x1f, R29, 0xf8, !PT ;  /* 0x0000001f08037812 */ /* 0x000fce00078ef81d */
.L_x_0:
[----:B0-----:R-:W0:Y:S01]  /*0200*/  LDC.64 R8, c[0x0][0x380] ;  /* 0x0000e000ff087b82 */ /* 0x001e220000000a00 */
[----:B------:R-:W-:-:S05]  /*0210*/  IMAD R27, R32, 0x8, R29 ;  /* 0x00000008201b7824 */ /* 0x000fca00078e021d */
[--C-:B------:R-:W-:Y:S02]  /*0220*/  SHF.R.U32.HI R11, RZ, 0x5, R27.reuse ;  /* 0x00000005ff0b7819 */ /* 0x100fe4000001161b */
[----:B------:R-:W-:Y:S02]  /*0230*/  SHF.R.U32.HI R10, RZ, 0x7, R27 ;  /* 0x00000007ff0a7819 */ /* 0x000fe4000001161b */
[----:B------:R-:W-:-:S03]  /*0240*/  LOP3.LUT R11, R11, 0x3, RZ, 0xc0, !PT ;  /* 0x000000030b0b7812 */ /* 0x000fc600078ec0ff */
[----:B------:R-:W-:-:S04]  /*0250*/  IMAD R10, R10, 0x24000, R3 ;  /* 0x000240000a0a7824 */ /* 0x000fc800078e0203 */
[----:B------:R-:W-:Y:S01]  /*0260*/  IMAD R11, R11, 0x240, R10 ;  /* 0x000002400b0b7824 */ /* 0x000fe200078e020a */
[----:B------:R-:W-:-:S03]  /*0270*/  IADD3 R10, PT, PT, R27, 0x8, RZ ;  /* 0x000000081b0a7810 */ /* 0x000fc60007ffe0ff */
[----:B0-----:R-:W-:Y:S01]  /*0280*/  IMAD.WIDE.U32 R20, R11, 0x4, R8 ;  /* 0x000000040b147825 */ /* 0x001fe200078e0008 */
[--C-:B------:R-:W-:Y:S02]  /*0290*/  SHF.R.U32.HI R11, RZ, 0x7, R10.reuse ;  /* 0x00000007ff0b7819 */ /* 0x100fe4000001160a */
[----:B------:R-:W-:Y:S02]  /*02a0*/  SHF.R.U32.HI R10, RZ, 0x5, R10 ;  /* 0x00000005ff0a7819 */ /* 0x000fe4000001160a */
[----:B-1----:R0:W2:Y:S01]  /*02b0*/  LDG.E.CONSTANT R37, desc[UR8][R20.64] ;  /* 0x0000000814257981 */ /* 0x0020a2000c1e9900 */
[----:B------:R-:W-:Y:S01]  /*02c0*/  IMAD R11, R11, 0x24000, R6 ;  /* 0x000240000b0b7824 */ /* 0x000fe200078e0206 */
[----:B------:R-:W-:-:S05]  /*02d0*/  LOP3.LUT R10, R10, 0x3, RZ, 0xc0, !PT ;  /* 0x000000030a0a7812 */ /* 0x000fca00078ec0ff */
[----:B------:R-:W-:-:S04]  /*02e0*/  IMAD R11, R10, 0x240, R11 ;  /* 0x000002400a0b7824 */ /* 0x000fc800078e020b */
[----:B------:R-:W-:-:S05]  /*02f0*/  IMAD.WIDE.U32 R10, R11, 0x4, R8 ;  /* 0x000000040b0a7825 */ /* 0x000fca00078e0008 */
[----:B------:R1:W3:Y:S01]  /*0300*/  LDG.E.CONSTANT R23, desc[UR8][R10.64] ;  /* 0x000000080a177981 */ /* 0x0002e2000c1e9900 */
[C---:B------:R-:W-:Y:S01]  /*0310*/  VIADD R22, R27.reuse, 0x10 ;  /* 0x000000101b167836 */ /* 0x040fe20000000000 */
[----:B0-----:R-:W-:-:S04]  /*0320*/  IADD3 R20, PT, PT, R27, 0x18, RZ ;  /* 0x000000181b147810 */ /* 0x001fc80007ffe0ff */
[--C-:B------:R-:W-:Y:S02]  /*0330*/  SHF.R.U32.HI R34, RZ, 0x7, R22.reuse ;  /* 0x00000007ff227819 */ /* 0x100fe40000011616 */
[----:B------:R-:W-:Y:S02]  /*0340*/  SHF.R.U32.HI R22, RZ, 0x5, R22 ;  /* 0x00000005ff167819 */ /* 0x000fe40000011616 */
[--C-:B------:R-:W-:Y:S01]  /*0350*/  SHF.R.U32.HI R21, RZ, 0x7, R20.reuse ;  /* 0x00000007ff157819 */ /* 0x100fe20000011614 */
[----:B------:R-:W-:Y:S01]  /*0360*/  IMAD R25, R34, 0x24000, R15 ;  /* 0x0002400022197824 */ /* 0x000fe200078e020f */
[----:B------:R-:W-:Y:S02]  /*0370*/  LOP3.LUT R22, R22, 0x3, RZ, 0xc0, !PT ;  /* 0x0000000316167812 */ /* 0x000fe400078ec0ff */
[----:B------:R-:W-:Y:S01]  /*0380*/  SHF.R.U32.HI R20, RZ, 0x5, R20 ;  /* 0x00000005ff147819 */ /* 0x000fe20000011614 */
[----:B------:R-:W-:Y:S01]  /*0390*/  IMAD R21, R21, 0x24000, R24 ;  /* 0x0002400015157824 */ /* 0x000fe200078e0218 */
[C---:B------:R-:W-:Y:S01]  /*03a0*/  LEA R34, R27.reuse, UR6, 0x2 ;  /* 0x000000061b227c11 */ /* 0x040fe2000f8e10ff */
[----:B------:R-:W-:Y:S01]  /*03b0*/  IMAD R25, R22, 0x240, R25 ;  /* 0x0000024016197824 */ /* 0x000fe200078e0219 */
[----:B------:R-:W-:-:S02]  /*03c0*/  IADD3 R22, PT, PT, R27, 0x20, RZ ;  /* 0x000000201b167810 */ /* 0x000fc40007ffe0ff */
[----:B------:R-:W-:Y:S02]  /*03d0*/  LOP3.LUT R20, R20, 0x3, RZ, 0xc0, !PT ;  /* 0x0000000314147812 */ /* 0x000fe400078ec0ff */
[--C-:B-1----:R-:W-:Y:S02]  /*03e0*/  SHF.R.U32.HI R10, RZ, 0x7, R22.reuse ;  /* 0x00000007ff0a7819 */ /* 0x102fe40000011616 */
[----:B------:R-:W-:-:S03]  /*03f0*/  SHF.R.U32.HI R22, RZ, 0x5, R22 ;  /* 0x00000005ff167819 */ /* 0x000fc60000011616 */
[----:B------:R-:W-:Y:S01]  /*0400*/  IMAD R10, R10, 0x24000, R3 ;  /* 0x000240000a0a7824 */ /* 0x000fe200078e0203 */
[----:B------:R-:W-:Y:S01]  /*0410*/  LOP3.LUT R11, R22, 0x3, RZ, 0xc0, !PT ;  /* 0x00000003160b7812 */ /* 0x000fe200078ec0ff */
[----:B------:R-:W-:-:S04]  /*0420*/  IMAD R22, R20, 0x240, R21 ;  /* 0x0000024014167824 */ /* 0x000fc800078e0215 */
[----:B------:R-:W-:Y:S02]  /*0430*/  IMAD R21, R11, 0x240, R10 ;  /* 0x000002400b157824 */ /* 0x000fe400078e020a */
[----:B------:R-:W-:-:S05]  /*0440*/  VIADD R10, R27, 0x28 ;  /* 0x000000281b0a7836 */ /* 0x000fca0000000000 */
[--C-:B------:R-:W-:Y:S02]  /*0450*/  SHF.R.U32.HI R11, RZ, 0x7, R10.reuse ;  /* 0x00000007ff0b7819 */ /* 0x100fe4000001160a */
[----:B------:R-:W-:Y:S01]  /*0460*/  SHF.R.U32.HI R10, RZ, 0x5, R10 ;  /* 0x00000005ff0a7819 */ /* 0x000fe2000001160a */
[----:B------:R-:W-:-:S03]  /*0470*/  IMAD.WIDE.U32 R20, R21, 0x4, R8 ;  /* 0x0000000415147825 */ /* 0x000fc600078e0008 */
[----:B------:R-:W-:Y:S01]  /*0480*/  LOP3.LUT R10, R10, 0x3, RZ, 0xc0, !PT ;  /* 0x000000030a0a7812 */ /* 0x000fe200078ec0ff */
[----:B------:R-:W-:Y:S02]  /*0490*/  IMAD R11, R11, 0x24000, R6 ;  /* 0x000240000b0b7824 */ /* 0x000fe400078e0206 */
[----:B------:R0:W4:Y:S02]  /*04a0*/  LDG.E.CONSTANT R21, desc[UR8][R20.64] ;  /* 0x0000000814157981 */ /* 0x000124000c1e9900 */
[----:B------:R-:W-:Y:S02]  /*04b0*/  IMAD R36, R10, 0x240, R11 ;  /* 0x000002400a247824 */ /* 0x000fe400078e020b */
[----:B------:R-:W-:-:S05]  /*04c0*/  IMAD.WIDE.U32 R10, R25, 0x4, R8 ;  /* 0x00000004190a7825 */ /* 0x000fca00078e0008 */
[----:B------:R1:W5:Y:S01]  /*04d0*/  LDG.E.CONSTANT R25, desc[UR8][R10.64] ;  /* 0x000000080a197981 */ /* 0x000362000c1e9900 */
[C---:B0-----:R-:W-:Y:S02]  /*04e0*/  IADD3 R20, PT, PT, R27.reuse, 0x30, RZ ;  /* 0x000000301b147810 */ /* 0x041fe40007ffe0ff */
[----:B------:R-:W-:Y:S01]  /*04f0*/  IADD3 R27, PT, PT, R27, 0x38, RZ ;  /* 0x000000381b1b7810 */ /* 0x000fe20007ffe0ff */
[----:B-1----:R-:W-:-:S05]  /*0500*/  IMAD.WIDE.U32 R10, R36, 0x4, R8 ;  /* 0x00000004240a7825 */ /* 0x002fca00078e0008 */
[----:B------:R-:W4:Y:S04]  /*0510*/  LDG.E.CONSTANT R36, desc[UR8][R10.64] ;  /* 0x000000080a247981 */ /* 0x000f28000c1e9900 */
[----:B--2---:R-:W-:Y:S04]  /*0520*/  STS [R34], R37 ;  /* 0x0000002522007388 */ /* 0x004fe80000000800 */
[----:B---3--:R0:W-:Y:S02]  /*0530*/  STS [R34+0x20], R23 ;  /* 0x0000201722007388 */ /* 0x0081e40000000800 */
[----:B0-----:R-:W-:-:S05]  /*0540*/  IMAD.WIDE.U32 R22, R22, 0x4, R8 ;  /* 0x0000000416167825 */ /* 0x001fca00078e0008 */
[----:B------:R0:W2:Y:S02]  /*0550*/  LDG.E.CONSTANT R37, desc[UR8][R22.64] ;  /* 0x0000000816257981 */ /* 0x0000a4000c1e9900 */
[--C-:B0-----:R-:W-:Y:S02]  /*0560*/  SHF.R.U32.HI R22, RZ, 0x7, R20.reuse ;  /* 0x00000007ff167819 */ /* 0x101fe40000011614 */
[----:B------:R-:W-:-:S03]  /*0570*/  SHF.R.U32.HI R20, RZ, 0x5, R20 ;  /* 0x00000005ff147819 */ /* 0x000fc60000011614 */
[----:B------:R-:W-:Y:S01]  /*0580*/  IMAD R11, R22, 0x24000, R15 ;  /* 0x00024000160b7824 */ /* 0x000fe200078e020f */
[----:B------:R-:W-:-:S05]  /*0590*/  LOP3.LUT R20, R20, 0x3, RZ, 0xc0, !PT ;  /* 0x0000000314147812 */ /* 0x000fca00078ec0ff */
[----:B------:R-:W-:Y:S01]  /*05a0*/  IMAD R11, R20, 0x240, R11 ;  /* 0x00000240140b7824 */ /* 0x000fe200078e020b */
[--C-:B------:R-:W-:Y:S02]  /*05b0*/  SHF.R.U32.HI R20, RZ, 0x7, R27.reuse ;  /* 0x00000007ff147819 */ /* 0x100fe4000001161b */
[----:B------:R-:W-:-:S03]  /*05c0*/  SHF.R.U32.HI R27, RZ, 0x5, R27 ;  /* 0x00000005ff1b7819 */ /* 0x000fc6000001161b */
[----:B------:R-:W-:Y:S01]  /*05d0*/  IMAD R20, R20, 0x24000, R24 ;  /* 0x0002400014147824 */ /* 0x000fe200078e0218 */
[----:B------:R-:W-:Y:S01]  /*05e0*/  LOP3.LUT R27, R27, 0x3, RZ, 0xc0, !PT ;  /* 0x000000031b1b7812 */ /* 0x000fe200078ec0ff */
[----:B------:R-:W-:-:S04]  /*05f0*/  IMAD.WIDE.U32 R22, R11, 0x4, R8 ;  /* 0x000000040b167825 */ /* 0x000fc800078e0008 */
[----:B------:R-:W-:Y:S02]  /*0600*/  IMAD R27, R27, 0x240, R20 ;  /* 0x000002401b1b7824 */ /* 0x000fe400078e0214 */
[----:B------:R-:W3:Y:S02]  /*0610*/  LDG.E.CONSTANT R23, desc[UR8][R22.64] ;  /* 0x0000000816177981 */ /* 0x000ee4000c1e9900 */
[----:B------:R-:W-:-:S06]  /*0620*/  IMAD.WIDE.U32 R8, R27, 0x4, R8 ;  /* 0x000000041b087825 */ /* 0x000fcc00078e0008 */
[----:B------:R-:W3:Y:S01]  /*0630*/  LDG.E.CONSTANT R9, desc[UR8][R8.64] ;  /* 0x0000000808097981 */ /* 0x000ee2000c1e9900 */
[----:B------:R-:W-:-:S03]  /*0640*/  VIADD R32, R32, 0x8 ;  /* 0x0000000820207836 */ /* 0x000fc60000000000 */
[----:B-----5:R0:W-:Y:S04]  /*0650*/  STS [R34+0x40], R25 ;  /* 0x0000401922007388 */ /* 0x0201e80000000800 */
[----:B----4-:R0:W-:Y:S01]  /*0660*/  STS [R34+0x80], R21 ;  /* 0x0000801522007388 */ /* 0x0101e20000000800 */
[----:B------:R-:W-:-:S03]  /*0670*/  ISETP.NE.AND P0, PT, R32, 0x40, PT ;  /* 0x000000402000780c */ /* 0x000fc60003f05270 */
[----:B------:R0:W-:Y:S04]  /*0680*/  STS [R34+0xa0], R36 ;  /* 0x0000a02422007388 */ /* 0x0001e80000000800 */
[----:B--2---:R0:W-:Y:S04]  /*0690*/  STS [R34+0x60], R37 ;  /* 0x0000602522007388 */ /* 0x0041e80000000800 */
[----:B---3--:R0:W-:Y:S04]  /*06a0*/  STS [R34+0xc0], R23 ;  /* 0x0000c01722007388 */ /* 0x0081e80000000800 */
[----:B------:R0:W-:Y:S01]  /*06b0*/  STS [R34+0xe0], R9 ;  /* 0x0000e00922007388 */ /* 0x0001e20000000800 */
[----:B------:R-:W-:Y:S05]  /*06c0*/  @P0 BRA `(.L_x_0) ;  /* 0xfffffff800cc0947 */ /* 0x000fea000383ffff */
[----:B0-----:R-:W0:Y:S01]  /*06d0*/  LDC.64 R8, c[0x0][0x388] ;  /* 0x0000e200ff087b82 */ /* 0x001e220000000a00 */
[----:B------:R-:W-:-:S04]  /*06e0*/  SHF.L.U32 R3, R0, 0x3, RZ ;  /* 0x0000000300037819 */ /* 0x000fc800000006ff */
[----:B------:R-:W-:Y:S02]  /*06f0*/  LOP3.LUT R6, R3, 0x78, RZ, 0xc0, !PT ;  /* 0x0000007803067812 */ /* 0x000fe400078ec0ff */
[----:B------:R-:W-:-:S03]  /*0700*/  SHF.L.U32 R3, R2, 0xc, RZ ;  /* 0x0000000c02037819 */ /* 0x000fc600000006ff */
[----:B------:R-:W-:-:S05]  /*0710*/  IMAD.IADD R6, R6, 0x1, R29 ;  /* 0x0000000106067824 */ /* 0x000fca00078e021d */
[----:B------:R-:W-:-:S05]  /*0720*/  LOP3.LUT R3, R6, R3, RZ, 0xfc, !PT ;  /* 0x0000000306037212 */ /* 0x000fca00078efcff */
[----:B0-----:R-:W-:-:S05]  /*0730*/  IMAD.WIDE.U32 R8, R3, 0x4, R8 ;  /* 0x0000000403087825 */ /* 0x001fca00078e0008 */
[----:B------:R-:W2:Y:S04]  /*0740*/  LDG.E.CONSTANT R3, desc[UR8][R8.64] ;  /* 0x0000000808037981 */ /* 0x000ea8000c1e9900 */
[----:B------:R-:W3:Y:S04]  /*0750*/  LDG.E.CONSTANT R11, desc[UR8][R8.64+0x200] ;  /* 0x00020008080b7981 */ /* 0x000ee8000c1e9900 */
[----:B------:R-:W4:Y:S04]  /*0760*/  LDG.E.CONSTANT R15, desc[UR8][R8.64+0x400] ;  /* 0x00040008080f7981 */ /* 0x000f28000c1e9900 */
[----:B------:R-:W5:Y:S04]  /*0770*/  LDG.E.CONSTANT R21, desc[UR8][R8.64+0x600] ;  /* 0x0006000808157981 */ /* 0x000f68000c1e9900 */
[----:B------:R-:W5:Y:S04]  /*0780*/  LDG.E.CONSTANT R23, desc[UR8][R8.64+0x800] ;  /* 0x0008000808177981 */ /* 0x000f68000c1e9900 */
[----:B------:R-:W5:Y:S04]  /*0790*/  LDG.E.CONSTANT R25, desc[UR8][R8.64+0xa00] ;  /* 0x000a000808197981 */ /* 0x000f68000c1e9900 */
[----:B------:R-:W5:Y:S01]  /*07a0*/  LDG.E.CONSTANT R27, desc[UR8][R8.64+0xc00] ;  /* 0x000c0008081b7981 */ /* 0x000f62000c1e9900 */
[----:B------:R-:W-:-:S03]  /*07b0*/  UIADD3 UR4, UPT, UPT, UR4, 0x800, URZ ;  /* 0x0000080004047890 */ /* 0x000fc6000fffe0ff */
[----:B------:R-:W5:Y:S01]  /*07c0*/  LDG.E.CONSTANT R37, desc[UR8][R8.64+0xe00] ;  /* 0x000e000808257981 */ /* 0x000f62000c1e9900 */
[----:B------:R-:W-:-:S03]  /*07d0*/  ULEA UR4, UR5, UR4, 0x18 ;  /* 0x0000000405047291 */ /* 0x000fc6000f8ec0ff */
[----:B------:R-:W5:Y:S03]  /*07e0*/  LDG.E.CONSTANT R10, desc[UR8][R8.64+0x1000] ;  /* 0x00100008080a7981 */ /* 0x000f66000c1e9900 */
[----:B------:R-:W-:Y:S01]  /*07f0*/  LEA R6, R29, UR4, 0x2 ;  /* 0x000000041d067c11 */ /* 0x000fe2000f8e10ff */
[----:B------:R-:W5:Y:S04]  /*0800*/  LDG.E.CONSTANT R20, desc[UR8][R8.64+0x1200] ;  /* 0x0012000808147981 */ /* 0x000f68000c1e9900 */
[----:B------:R-:W5:Y:S04]  /*0810*/  LDG.E.CONSTANT R22, desc[UR8][R8.64+0x1400] ;  /* 0x0014000808167981 */ /* 0x000f68000c1e9900 */
[----:B------:R-:W5:Y:S04]  /*0820*/  LDG.E.CONSTANT R24, desc[UR8][R8.64+0x2400] ;  /* 0x0024000808187981 */ /* 0x000f68000c1e9900 */
[----:B------:R-:W5:Y:S04]  /*0830*/  LDG.E.CONSTANT R32, desc[UR8][R8.64+0x3e00] ;  /* 0x003e000808207981 */ /* 0x000f68000c1e9900 */
[----:B--2---:R0:W-:Y:S04]  /*0840*/  STS [R6], R3 ;  /* 0x0000000306007388 */ /* 0x0041e80000000800 */
[----:B---3--:R1:W-:Y:S04]  /*0850*/  STS [R6+0x20], R11 ;  /* 0x0000200b06007388 */ /* 0x0083e80000000800 */
[----:B----4-:R2:W-:Y:S04]  /*0860*/  STS [R6+0x40], R15 ;  /* 0x0000400f06007388 */ /* 0x0105e80000000800 */
[----:B-----5:R3:W-:Y:S04]  /*0870*/  STS [R6+0x60], R21 ;  /* 0x0000601506007388 */ /* 0x0207e80000000800 */
[----:B------:R4:W-:Y:S04]  /*0880*/  STS [R6+0x80], R23 ;  /* 0x0000801706007388 */ /* 0x0009e80000000800 */
[----:B------:R5:W-:Y:S04]  /*0890*/  STS [R6+0xa0], R25 ;  /* 0x0000a01906007388 */ /* 0x000be80000000800 */
[----:B------:R5:W-:Y:S04]  /*08a0*/  STS [R6+0xc0], R27 ;  /* 0x0000c01b06007388 */ /* 0x000be80000000800 */
[----:B0-----:R-:W5:Y:S04]  /*08b0*/  LDG.E.CONSTANT R3, desc[UR8][R8.64+0x1600] ;  /* 0x0016000808037981 */ /* 0x001f68000c1e9900 */
[----:B-1----:R-:W5:Y:S04]  /*08c0*/  LDG.E.CONSTANT R11, desc[UR8][R8.64+0x1800] ;  /* 0x00180008080b7981 */ /* 0x002f68000c1e9900 */
[----:B--2---:R-:W2:Y:S04]  /*08d0*/  LDG.E.CONSTANT R15, desc[UR8][R8.64+0x1a00] ;  /* 0x001a0008080f7981 */ /* 0x004ea8000c1e9900 */
[----:B---3--:R-:W3:Y:S04]  /*08e0*/  LDG.E.CONSTANT R21, desc[UR8][R8.64+0x1c00] ;  /* 0x001c000808157981 */ /* 0x008ee8000c1e9900 */
[----:B----4-:R-:W4:Y:S04]  /*08f0*/  LDG.E.CONSTANT R23, desc[UR8][R8.64+0x1e00] ;  /* 0x001e000808177981 */ /* 0x010f28000c1e9900 */
[----:B-----5:R-:W5:Y:S04]  /*0900*/  LDG.E.CONSTANT R25, desc[UR8][R8.64+0x2000] ;  /* 0x0020000808197981 */ /* 0x020f68000c1e9900 */
[----:B------:R-:W5:Y:S04]  /*0910*/  LDG.E.CONSTANT R27, desc[UR8][R8.64+0x2200] ;  /* 0x00220008081b7981 */ /* 0x000f68000c1e9900 */
[----:B------:R0:W-:Y:S04]  /*0920*/  STS [R6+0xe0], R37 ;  /* 0x0000e02506007388 */ /* 0x0001e80000000800 */
[----:B------:R1:W-:Y:S04]  /*0930*/  STS [R6+0x100], R10 ;  /* 0x0001000a06007388 */ /* 0x0003e80000000800 */
[----:B------:R1:W-:Y:S04]  /*0940*/  STS [R6+0x120], R20 ;  /* 0x0001201406007388 */ /* 0x0003e80000000800 */
[----:B------:R1:W-:Y:S04]  /*0950*/  STS [R6+0x140], R22 ;  /* 0x0001401606007388 */ /* 0x0003e80000000800 */
[----:B------:R1:W-:Y:S04]  /*0960*/  STS [R6+0x240], R24 ;  /* 0x0002401806007388 */ /* 0x0003e80000000800 */
[----:B0-----:R-:W5:Y:S04]  /*0970*/  LDG.E.CONSTANT R37, desc[UR8][R8.64+0x2600] ;  /* 0x0026000808257981 */ /* 0x001f68000c1e9900 */
[----:B-1----:R-:W5:Y:S04]  /*0980*/  LDG.E.CONSTANT R10, desc[UR8][R8.64+0x2800] ;  /* 0x00280008080a7981 */ /* 0x002f68000c1e9900 */
[----:B------:R-:W5:Y:S04]  /*0990*/  LDG.E.CONSTANT R20, desc[UR8][R8.64+0x2a00] ;  /* 0x002a000808147981 */ /* 0x000f68000c1e9900 */
[----:B------:R-:W5:Y:S04]  /*09a0*/  LDG.E.CONSTANT R22, desc[UR8][R8.64+0x3a00] ;  /* 0x003a000808167981 */ /* 0x000f68000c1e9900 */
[----:B------:R-:W5:Y:S04]  /*09b0*/  LDG.E.CONSTANT R24, desc[UR8][R8.64+0x3c00] ;  /* 0x003c000808187981 */ /* 0x000f68000c1e9900 */
[----:B------:R0:W-:Y:S04]  /*09c0*/  STS [R6+0x160], R3 ;  /* 0x0001600306007388 */ /* 0x0001e80000000800 */
[----:B------:R1:W-:Y:S04]  /*09d0*/  STS [R6+0x180], R11 ;  /* 0x0001800b06007388 */ /* 0x0003e80000000800 */
[----:B--2---:R2:W-:Y:S04]  /*09e0*/  STS [R6+0x1a0], R15 ;  /* 0x0001a00f06007388 */ /* 0x0045e80000000800 */
[----:B---3--:R3:W-:Y:S04]  /*09f0*/  STS [R6+0x1c0], R21 ;  /* 0x0001c01506007388 */ /* 0x0087e80000000800 */
[----:B----4-:R4:W-:Y:S04]  /*0a00*/  STS [R6+0x1e0], R23 ;  /* 0x0001e01706007388 */ /* 0x0109e80000000800 */
[----:B-----5:R5:W-:Y:S04]  /*0a10*/  STS [R6+0x200], R25 ;  /* 0x0002001906007388 */ /* 0x020be80000000800 */
        /* <DEDUP_REMOVED lines=8> */
[----:B------:R-:W-:Y:S04]  /*0aa0*/  STS [R6+0x260], R37 ;  /* 0x0002602506007388 */ /* 0x000fe80000000800 */
[----:B------:R-:W-:Y:S04]  /*0ab0*/  STS [R6+0x280], R10 ;  /* 0x0002800a06007388 */ /* 0x000fe80000000800 */
[----:B------:R-:W-:Y:S04]  /*0ac0*/  STS [R6+0x2a0], R20 ;  /* 0x0002a01406007388 */ /* 0x000fe80000000800 */
[----:B------:R-:W-:Y:S04]  /*0ad0*/  STS [R6+0x3a0], R22 ;  /* 0x0003a01606007388 */ /* 0x000fe80000000800 */
[----:B------:R-:W-:Y:S04]  /*0ae0*/  STS [R6+0x3c0], R24 ;  /* 0x0003c01806007388 */ /* 0x000fe80000000800 */
[----:B------:R-:W-:Y:S04]  /*0af0*/  STS [R6+0x3e0], R32 ;  /* 0x0003e02006007388 */ /* 0x000fe80000000800 */
[----:B------:R0:W-:Y:S04]  /*0b00*/  STS [R6+0x2c0], R3 ;  /* 0x0002c00306007388 */ /* 0x0001e80000000800 */
[----:B------:R1:W-:Y:S04]  /*0b10*/  STS [R6+0x2e0], R11 ;  /* 0x0002e00b06007388 */ /* 0x0003e80000000800 */
[----:B--2---:R1:W-:Y:S04]  /*0b20*/  STS [R6+0x300], R15 ;  /* 0x0003000f06007388 */ /* 0x0043e80000000800 */
[----:B---3--:R1:W-:Y:S04]  /*0b30*/  STS [R6+0x320], R21 ;  /* 0x0003201506007388 */ /* 0x0083e80000000800 */
[----:B----4-:R1:W-:Y:S04]  /*0b40*/  STS [R6+0x340], R23 ;  /* 0x0003401706007388 */ /* 0x0103e80000000800 */
[----:B-----5:R1:W-:Y:S04]  /*0b50*/  STS [R6+0x360], R25 ;  /* 0x0003601906007388 */ /* 0x0203e80000000800 */
[----:B------:R1:W-:Y:S01]  /*0b60*/  STS [R6+0x380], R27 ;  /* 0x0003801b06007388 */ /* 0x0003e20000000800 */
[----:B0-----:R-:W-:Y:S01]  /*0b70*/  HFMA2 R3, -RZ, RZ, 0, 0 ;  /* 0x00000000ff037431 */ /* 0x001fe200000001ff */
[----:B------:R-:W-:Y:S06]  /*0b80*/  BAR.SYNC.DEFER_BLOCKING 0x0 ;  /* 0x0000000000007b1d */ /* 0x000fec0000010000 */
.L_x_1:
[C---:B------:R-:W-:Y:S01]  /*0b90*/  IMAD.SHL.U32 R8, R29.reuse, 0x4, RZ ;  /* 0x000000041d087824 */ /* 0x040fe200078e00ff */
[----:B-1----:R-:W-:-:S04]  /*0ba0*/  SHF.L.U32 R6, R29, 0x6, RZ ;  /* 0x000000061d067819 */ /* 0x002fc800000006ff */
[----:B------:R-:W-:Y:S02]  /*0bb0*/  LOP3.LUT R6, R6, 0xff80, RZ, 0xc0, !PT ;  /* 0x0000ff8006067812 */ /* 0x000fe400078ec0ff */
[----:B------:R-:W-:Y:S02]  /*0bc0*/  LOP3.LUT R8, R8, 0x4, RZ, 0xc0, !PT ;  /* 0x0000000408087812 */ /* 0x000fe400078ec0ff */
[----:B------:R-:W-:Y:S02]  /*0bd0*/  IADD3 R37, PT, PT, R6, R3, RZ ;  /* 0x0000000306257210 */ /* 0x000fe40007ffe0ff */
[C---:B------:R-:W-:Y:S01]  /*0be0*/  LEA R15, R3.reuse, R8, 0x3 ;  /* 0x00000008030f7211 */ /* 0x040fe200078e18ff */
[----:B------:R-:W-:Y:S01]  /*0bf0*/  VIADD R3, R3, 0x2 ;  /* 0x0000000203037836 */ /* 0x000fe20000000000 */
[----:B------:R-:W-:Y:S02]  /*0c00*/  LEA R37, R37, UR6, 0x2 ;  /* 0x0000000625257c11 */ /* 0x000fe4000f8e10ff */
[----:B------:R-:W-:-:S02]  /*0c10*/  LEA R15, R15, UR4, 0x2 ;  /* 0x000000040f0f7c11 */ /* 0x000fc4000f8e10ff */
[----:B------:R-:W-:Y:S01]  /*0c20*/  ISETP.NE.AND P0, PT, R3, 0x20, PT ;  /* 0x000000200300780c */ /* 0x000fe20003f05270 */
[----:B------:R-:W-:Y:S04]  /*0c30*/  LDS.64 R20, [R37] ;  /* 0x0000000025147984 */ /* 0x000fe80000000a00 */
[----:B------:R-:W0:Y:S04]  /*0c40*/  LDS.128 R8, [R15] ;  /* 0x000000000f087984 */ /* 0x000e280000000c00 */
[----:B------:R-:W1:Y:S04]  /*0c50*/  LDS.64 R22, [R37+0x80] ;  /* 0x0000800025167984 */ /* 0x000e680000000a00 */
[----:B------:R-:W2:Y:S01]  /*0c60*/  LDS.64 R24, [R37+0x100] ;  /* 0x0001000025187984 */ /* 0x000ea20000000a00 */
[C---:B0-----:R-:W-:Y:S01]  /*0c70*/  FFMA R5, R20.reuse, R8, R5 ;  /* 0x0000000814057223 */ /* 0x041fe20000000005 */
[C---:B------:R-:W-:Y:S01]  /*0c80*/  FFMA R4, R20.reuse, R9, R4 ;  /* 0x0000000914047223 */ /* 0x040fe20000000004 */
[C---:B------:R-:W-:Y:S01]  /*0c90*/  FFMA R6, R20.reuse, R10, R35 ;  /* 0x0000000a14067223 */ /* 0x040fe20000000023 */
[----:B------:R-:W-:Y:S01]  /*0ca0*/  FFMA R20, R20, R11, R26 ;  /* 0x0000000b14147223 */ /* 0x000fe2000000001a */
[C---:B-1----:R-:W-:Y:S01]  /*0cb0*/  FFMA R36, R22.reuse, R8, R33 ;  /* 0x0000000816247223 */ /* 0x042fe20000000021 */
[----:B------:R-:W0:Y:S01]  /*0cc0*/  LDS.64 R26, [R37+0x180] ;  /* 0x00018000251a7984 */ /* 0x000e220000000a00 */
[C---:B------:R-:W-:Y:S01]  /*0cd0*/  FFMA R34, R22.reuse, R9, R12 ;  /* 0x0000000916227223 */ /* 0x040fe2000000000c */
[C---:B------:R-:W-:Y:S01]  /*0ce0*/  FFMA R32, R22.reuse, R10, R13 ;  /* 0x0000000a16207223 */ /* 0x040fe2000000000d */
[----:B------:R-:W-:Y:S01]  /*0cf0*/  FFMA R22, R22, R11, R14 ;  /* 0x0000000b16167223 */ /* 0x000fe2000000000e */
[C---:B--2---:R-:W-:Y:S01]  /*0d00*/  FFMA R31, R24.reuse, R8, R31 ;  /* 0x00000008181f7223 */ /* 0x044fe2000000001f */
[----:B------:R-:W1:Y:S01]  /*0d10*/  LDS.128 R12, [R15+0x20] ;  /* 0x000020000f0c7984 */ /* 0x000e620000000c00 */
[C---:B------:R-:W-:Y:S01]  /*0d20*/  FFMA R30, R24.reuse, R9, R30 ;  /* 0x00000009181e7223 */ /* 0x040fe2000000001e */
[C---:B------:R-:W-:Y:S01]  /*0d30*/  FFMA R19, R24.reuse, R10, R19 ;  /* 0x0000000a18137223 */ /* 0x040fe20000000013 */
[----:B------:R-:W-:Y:S01]  /*0d40*/  FFMA R28, R24, R11, R28 ;  /* 0x0000000b181c7223 */ /* 0x000fe2000000001c */
[C---:B0-----:R-:W-:Y:S01]  /*0d50*/  FFMA R8, R26.reuse, R8, R17 ;  /* 0x000000081a087223 */ /* 0x041fe20000000011 */
[C---:B------:R-:W-:Y:S01]  /*0d60*/  FFMA R18, R26.reuse, R9, R18 ;  /* 0x000000091a127223 */ /* 0x040fe20000000012 */
[C---:B------:R-:W-:Y:S01]  /*0d70*/  FFMA R10, R26.reuse, R10, R7 ;  /* 0x0000000a1a0a7223 */ /* 0x040fe20000000007 */
[----:B------:R-:W-:Y:S01]  /*0d80*/  FFMA R16, R26, R11, R16 ;  /* 0x0000000b1a107223 */ /* 0x000fe20000000010 */
[C---:B-1----:R-:W-:Y:S01]  /*0d90*/  FFMA R5, R12.reuse, R21, R5 ;  /* 0x000000150c057223 */ /* 0x042fe20000000005 */
[C---:B------:R-:W-:Y:S01]  /*0da0*/  FFMA R33, R12.reuse, R23, R36 ;  /* 0x000000170c217223 */ /* 0x040fe20000000024 */
[C---:B------:R-:W-:Y:S01]  /*0db0*/  FFMA R31, R12.reuse, R25, R31 ;  /* 0x000000190c1f7223 */ /* 0x040fe2000000001f */
[----:B------:R-:W-:Y:S01]  /*0dc0*/  FFMA R17, R12, R27, R8 ;  /* 0x0000001b0c117223 */ /* 0x000fe20000000008 */
[-C--:B------:R-:W-:Y:S01]  /*0dd0*/  FFMA R4, R21, R13.reuse, R4 ;  /* 0x0000000d15047223 */ /* 0x080fe20000000004 */
[-C--:B------:R-:W-:Y:S01]  /*0de0*/  FFMA R12, R23, R13.reuse, R34 ;  /* 0x0000000d170c7223 */ /* 0x080fe20000000022 */
[-C--:B------:R-:W-:Y:S01]  /*0df0*/  FFMA R30, R25, R13.reuse, R30 ;  /* 0x0000000d191e7223 */ /* 0x080fe2000000001e */
        /* <DEDUP_REMOVED lines=9> */
[----:B------:R-:W-:Y:S06]  /*0e90*/  @P0 BRA `(.L_x_1) ;  /* 0xfffffffc003c0947 */ /* 0x000fec000383ffff */
[----:B------:R-:W-:-:S04]  /*0ea0*/  IADD3 R2, PT, PT, R2, 0x1, RZ ;  /* 0x0000000102027810 */ /* 0x000fc80007ffe0ff */
[----:B------:R-:W-:-:S13]  /*0eb0*/  ISETP.NE.AND P0, PT, R2, 0x12, PT ;  /* 0x000000120200780c */ /* 0x000fda0003f05270 */
[----:B------:R-:W-:Y:S05]  /*0ec0*/  @P0 BRA `(.L_x_2) ;  /* 0xfffffff0008c0947 */ /* 0x000fea000383ffff */
[----:B------:R-:W0:Y:S01]  /*0ed0*/  S2R R22, SR_TID.X ;  /* 0x0000000000167919 */ /* 0x000e220000002100 */
[----:B------:R-:W1:Y:S01]  /*0ee0*/  LDC.64 R2, c[0x0][0x398] ;  /* 0x0000e600ff027b82 */ /* 0x000e620000000a00 */
[----:B------:R-:W-:-:S04]  /*0ef0*/  SHF.L.U32 R6, R0, 0x3, RZ ;  /* 0x0000000300067819 */ /* 0x000fc800000006ff */
[----:B------:R-:W-:Y:S01]  /*0f00*/  LOP3.LUT R6, R6, 0x78, RZ, 0xc0, !PT ;  /* 0x0000007806067812 */ /* 0x000fe200078ec0ff */
[----:B0-----:R-:W-:-:S05]  /*0f10*/  IMAD.SHL.U32 R8, R22, 0x4, RZ ;  /* 0x0000000416087824 */ /* 0x001fca00078e00ff */
[----:B------:R-:W-:Y:S02]  /*0f20*/  LOP3.LUT R21, R8, 0x4, RZ, 0xc0, !PT ;  /* 0x0000000408157812 */ /* 0x000fe400078ec0ff */
[----:B------:R-:W0:Y:S02]  /*0f30*/  LDC.64 R8, c[0x0][0x390] ;  /* 0x0000e400ff087b82 */ /* 0x000e240000000a00 */
[----:B------:R-:W-:-:S05]  /*0f40*/  LOP3.LUT R21, R6, R21, RZ, 0xfc, !PT ;  /* 0x0000001506157212 */ /* 0x000fca00078efcff */
[----:B-1----:R-:W-:-:S05]  /*0f50*/  IMAD.WIDE.U32 R2, R21, 0x4, R2 ;  /* 0x0000000415027825 */ /* 0x002fca00078e0002 */
[----:B------:R-:W2:Y:S04]  /*0f60*/  LDG.E.CONSTANT R10, desc[UR8][R2.64] ;  /* 0x00000008020a7981 */ /* 0x000ea8000c1e9900 */
[----:B------:R-:W3:Y:S04]  /*0f70*/  LDG.E.CONSTANT R11, desc[UR8][R2.64+0x4] ;  /* 0x00000408020b7981 */ /* 0x000ee8000c1e9900 */
[----:B------:R-:W4:Y:S04]  /*0f80*/  LDG.E.CONSTANT R6, desc[UR8][R2.64+0x8] ;  /* 0x0000080802067981 */ /* 0x000f28000c1e9900 */
[----:B------:R1:W5:Y:S01]  /*0f90*/  LDG.E.CONSTANT R15, desc[UR8][R2.64+0xc] ;  /* 0x00000c08020f7981 */ /* 0x000362000c1e9900 */
[----:B------:R-:W-:-:S02]  /*0fa0*/  SHF.L.U32 R20, R0, 0x5, RZ ;  /* 0x0000000500147819 */ /* 0x000fc400000006ff */
[----:B------:R-:W-:Y:S02]  /*0fb0*/  SHF.L.U32 R0, R22, 0xe, RZ ;  /* 0x0000000e16007819 */ /* 0x000fe400000006ff */
[----:B------:R-:W-:Y:S02]  /*0fc0*/  LOP3.LUT R20, R20, 0x7ffffe00, RZ, 0xc0, !PT ;  /* 0x7ffffe0014147812 */ /* 0x000fe400078ec0ff */
[----:B------:R-:W-:-:S04]  /*0fd0*/  LOP3.LUT R0, R0, 0xff8000, RZ, 0xc0, !PT ;  /* 0x00ff800000007812 */ /* 0x000fc800078ec0ff */
[----:B------:R-:W-:-:S05]  /*0fe0*/  IADD3 R21, PT, PT, R21, R0, R20 ;  /* 0x0000000015157210 */ /* 0x000fca0007ffe014 */
[----:B0-----:R-:W-:-:S04]  /*0ff0*/  IMAD.WIDE.U32 R8, R21, 0x4, R8 ;  /* 0x0000000415087825 */ /* 0x001fc800078e0008 */
[--C-:B--2---:R-:W-:Y:S01]  /*1000*/  FADD R5, R5, R10.reuse ;  /* 0x0000000a05057221 */ /* 0x104fe20000000000 */
[--C-:B------:R-:W-:Y:S01]  /*1010*/  FADD R33, R33, R10.reuse ;  /* 0x0000000a21217221 */ /* 0x100fe20000000000 */
[--C-:B------:R-:W-:Y:S01]  /*1020*/  FADD R31, R31, R10.reuse ;  /* 0x0000000a1f1f7221 */ /* 0x100fe20000000000 */
[----:B------:R-:W-:Y:S01]  /*1030*/  FADD R10, R17, R10 ;  /* 0x0000000a110a7221 */ /* 0x000fe20000000000 */
[--C-:B---3--:R-:W-:Y:S01]  /*1040*/  FADD R4, R4, R11.reuse ;  /* 0x0000000b04047221 */ /* 0x108fe20000000000 */
[----:B------:R-:W-:Y:S01]  /*1050*/  FMNMX R5, RZ, R5, !PT ;  /* 0x00000005ff057209 */ /* 0x000fe20007800000 */
[--C-:B------:R-:W-:Y:S01]  /*1060*/  FADD R12, R12, R11.reuse ;  /* 0x0000000b0c0c7221 */ /* 0x100fe20000000000 */
[--C-:B------:R-:W-:Y:S01]  /*1070*/  FADD R30, R30, R11.reuse ;  /* 0x0000000b1e1e7221 */ /* 0x100fe20000000000 */
[----:B------:R-:W-:Y:S01]  /*1080*/  FADD R11, R18, R11 ;  /* 0x0000000b120b7221 */ /* 0x000fe20000000000 */
[----:B-1----:R-:W-:Y:S01]  /*1090*/  FMNMX R3, RZ, R10, !PT ;  /* 0x0000000aff037209 */ /* 0x002fe20007800000 */
[----:B------:R0:W-:Y:S01]  /*10a0*/  STG.E desc[UR8][R8.64], R5 ;  /* 0x0000000508007986 */ /* 0x0001e2000c101908 */
[--C-:B----4-:R-:W-:Y:S01]  /*10b0*/  FADD R35, R35, R6.reuse ;  /* 0x0000000623237221 */ /* 0x110fe20000000000 */
[--C-:B------:R-:W-:Y:S01]  /*10c0*/  FADD R13, R13, R6.reuse ;  /* 0x000000060d0d7221 */ /* 0x100fe20000000000 */
[--C-:B------:R-:W-:Y:S01]  /*10d0*/  FADD R19, R19, R6.reuse ;  /* 0x0000000613137221 */ /* 0x100fe20000000000 */
[----:B------:R-:W-:Y:S01]  /*10e0*/  FMNMX R11, RZ, R11, !PT ;  /* 0x0000000bff0b7209 */ /* 0x000fe20007800000 */
[--C-:B-----5:R-:W-:Y:S01]  /*10f0*/  FADD R26, R26, R15.reuse ;  /* 0x0000000f1a1a7221 */ /* 0x120fe20000000000 */
[--C-:B------:R-:W-:Y:S01]  /*1100*/  FADD R14, R14, R15.reuse ;  /* 0x0000000f0e0e7221 */ /* 0x100fe20000000000 */
[--C-:B------:R-:W-:Y:S01]  /*1110*/  FADD R28, R28, R15.reuse ;  /* 0x0000000f1c1c7221 */ /* 0x100fe20000000000 */
[----:B------:R-:W-:Y:S01]  /*1120*/  FADD R6, R7, R6 ;  /* 0x0000000607067221 */ /* 0x000fe20000000000 */
[----:B------:R-:W-:Y:S01]  /*1130*/  FADD R15, R16, R15 ;  /* 0x0000000f100f7221 */ /* 0x000fe20000000000 */
[----:B------:R1:W-:Y:S01]  /*1140*/  STG.E desc[UR8][R8.64+0x600], R3 ;  /* 0x0006000308007986 */ /* 0x0003e2000c101908 */
[----:B------:R-:W-:-:S02]  /*1150*/  FMNMX R33, RZ, R33, !PT ;  /* 0x00000021ff217209 */ /* 0x000fc40007800000 */
[----:B0-----:R-:W-:Y:S01]  /*1160*/  FMNMX R5, RZ, R30, !PT ;  /* 0x0000001eff057209 */ /* 0x001fe20007800000 */
[----:B------:R-:W-:Y:S01]  /*1170*/  STG.E desc[UR8][R8.64+0x604], R11 ;  /* 0x0006040b08007986 */ /* 0x000fe2000c101908 */
[----:B------:R-:W-:Y:S02]  /*1180*/  FMNMX R31, RZ, R31, !PT ;  /* 0x0000001fff1f7209 */ /* 0x000fe40007800000 */
[----:B------:R-:W-:Y:S01]  /*1190*/  FMNMX R17, RZ, R4, !PT ;  /* 0x00000004ff117209 */ /* 0x000fe20007800000 */
[----:B------:R0:W-:Y:S01]  /*11a0*/  STG.E desc[UR8][R8.64+0x404], R5 ;  /* 0x0004040508007986 */ /* 0x0001e2000c101908 */
[----:B------:R-:W-:Y:S02]  /*11b0*/  FMNMX R21, RZ, R12, !PT ;  /* 0x0000000cff157209 */ /* 0x000fe40007800000 */
[----:B------:R-:W-:Y:S01]  /*11c0*/  FMNMX R35, RZ, R35, !PT ;  /* 0x00000023ff237209 */ /* 0x000fe20007800000 */
[----:B------:R-:W-:Y:S01]  /*11d0*/  STG.E desc[UR8][R8.64+0x200], R33 ;  /* 0x0002002108007986 */ /* 0x000fe2000c101908 */
[----:B------:R-:W-:-:S02]  /*11e0*/  FMNMX R13, RZ, R13, !PT ;  /* 0x0000000dff0d7209 */ /* 0x000fc40007800000 */
[----:B------:R-:W-:Y:S01]  /*11f0*/  FMNMX R19, RZ, R19, !PT ;  /* 0x00000013ff137209 */ /* 0x000fe20007800000 */
[----:B------:R-:W-:Y:S01]  /*1200*/  STG.E desc[UR8][R8.64+0x400], R31 ;  /* 0x0004001f08007986 */ /* 0x000fe2000c101908 */
[----:B-1----:R-:W-:Y:S02]  /*1210*/  FMNMX R3, RZ, R6, !PT ;  /* 0x00000006ff037209 */ /* 0x002fe40007800000 */
[----:B------:R-:W-:Y:S01]  /*1220*/  FMNMX R7, RZ, R14, !PT ;  /* 0x0000000eff077209 */ /* 0x000fe20007800000 */
[----:B------:R-:W-:Y:S01]  /*1230*/  STG.E desc[UR8][R8.64+0x4], R17 ;  /* 0x0000041108007986 */ /* 0x000fe2000c101908 */
[----:B0-----:R-:W-:Y:S02]  /*1240*/  FMNMX R5, RZ, R26, !PT ;  /* 0x0000001aff057209 */ /* 0x001fe40007800000 */
[----:B------:R-:W-:Y:S01]  /*1250*/  FMNMX R11, RZ, R28, !PT ;  /* 0x0000001cff0b7209 */ /* 0x000fe20007800000 */
[----:B------:R-:W-:Y:S01]  /*1260*/  STG.E desc[UR8][R8.64+0x204], R21 ;  /* 0x0002041508007986 */ /* 0x000fe2000c101908 */
[----:B------:R-:W-:-:S03]  /*1270*/  FMNMX R15, RZ, R15, !PT ;  /* 0x0000000fff0f7209 */ /* 0x000fc60007800000 */
[----:B------:R-:W-:Y:S04]  /*1280*/  STG.E desc[UR8][R8.64+0x8], R35 ;  /* 0x0000082308007986 */ /* 0x000fe8000c101908 */
[----:B------:R-:W-:Y:S04]  /*1290*/  STG.E desc[UR8][R8.64+0x208], R13 ;  /* 0x0002080d08007986 */ /* 0x000fe8000c101908 */
[----:B------:R-:W-:Y:S04]  /*12a0*/  STG.E desc[UR8][R8.64+0x408], R19 ;  /* 0x0004081308007986 */ /* 0x000fe8000c101908 */
[----:B------:R-:W-:Y:S04]  /*12b0*/  STG.E desc[UR8][R8.64+0x608], R3 ;  /* 0x0006080308007986 */ /* 0x000fe8000c101908 */
[----:B------:R-:W-:Y:S04]  /*12c0*/  STG.E desc[UR8][R8.64+0xc], R5 ;  /* 0x00000c0508007986 */ /* 0x000fe8000c101908 */
[----:B------:R-:W-:Y:S04]  /*12d0*/  STG.E desc[UR8][R8.64+0x20c], R7 ;  /* 0x00020c0708007986 */ /* 0x000fe8000c101908 */
[----:B------:R-:W-:Y:S04]  /*12e0*/  STG.E desc[UR8][R8.64+0x40c], R11 ;  /* 0x00040c0b08007986 */ /* 0x000fe8000c101908 */
[----:B------:R-:W-:Y:S01]  /*12f0*/  STG.E desc[UR8][R8.64+0x60c], R15 ;  /* 0x00060c0f08007986 */ /* 0x000fe2000c101908 */
[----:B------:R-:W-:Y:S05]  /*1300*/  EXIT ;  /* 0x000000000000794d */ /* 0x000fea0003800000 */
.L_x_3:
[----:B------:R-:W-:-:S00]  /*1310*/  BRA `(.L_x_3) ;  /* 0xfffffffc00fc7947 */ /* 0x000fc0000383ffff */
[----:B------:R-:W-:-:S00]  /*1320*/  NOP ;  /* 0x0000000000007918 */ /* 0x000fc00000000000 */
        /* <DEDUP_REMOVED lines=13> */
.L_x_4:


//--------------------- .nv.shared.my_kernel_kernel0 --------------------------
	.section	.nv.shared.my_kernel_kernel0,"aw",@nobits
	.sectionflags	@""
	.align	4
.nv.shared.my_kernel_kernel0:
	.zero		4096


//--------------------- .nv.shared.reserved.0     --------------------------
	.section	.nv.shared.reserved.0,"aw",@nobits
	.weak		__nv_reservedSMEM_offset_0_alias
	.size		__nv_reservedSMEM_offset_0_alias, 0, 64
	.other		__nv_reservedSMEM_offset_0_alias,@"STO_CUDA_RESERVED_SHARED STV_DEFAULT"
__nv_reservedSMEM_offset_0_alias:
	.zero		0
	.zero		64


//--------------------- .nv.constant0.my_kernel_kernel0 --------------------------
	.section	.nv.constant0.my_kernel_kernel0,"a",@progbits
	.sectionflags	@""
	.align	4
.nv.constant0.my_kernel_kernel0:
	.zero		928


//--------------------- SYMBOLS --------------------------

	.type		.nv.reservedSmem.offset0,@object
	.size		.nv.reservedSmem.offset0,0x4
	.type		.nv.reservedSmem.cap,@object
	.size		.nv.reservedSmem.cap,0x4
